//
// Generated by NVIDIA NVVM Compiler
//
// Compiler Build ID: CL-36424714
// Cuda compilation tools, release 13.0, V13.0.88
// Based on NVVM 20.0.0
//

.version 9.0
.target sm_100
.address_size 64

	// .globl	_Z14add_arrays_gpuPfS_S_i

.visible .entry _Z14add_arrays_gpuPfS_S_i(
	.param .u64 .ptr .align 1 _Z14add_arrays_gpuPfS_S_i_param_0,
	.param .u64 .ptr .align 1 _Z14add_arrays_gpuPfS_S_i_param_1,
	.param .u64 .ptr .align 1 _Z14add_arrays_gpuPfS_S_i_param_2,
	.param .u32 _Z14add_arrays_gpuPfS_S_i_param_3
)
{
	.reg .pred 	%p<2>;
	.reg .b32 	%r<5>;
	.reg .b32 	%f<4>;
	.reg .b64 	%rd<11>;

	ld.param.u64 	%rd1, [_Z14add_arrays_gpuPfS_S_i_param_0];
	ld.param.u64 	%rd2, [_Z14add_arrays_gpuPfS_S_i_param_1];
	ld.param.u64 	%rd3, [_Z14add_arrays_gpuPfS_S_i_param_2];
	mov.u32 	%r2, %ctaid.x;
	mov.u32 	%r3, %ntid.x;
	mov.u32 	%r4, %tid.x;
	mad.lo.s32 	%r1, %r2, %r3, %r4;
	setp.eq.s32 	%p1, %r1, 0;
	@%p1 bra 	$L__BB0_2;
	cvta.to.global.u64 	%rd4, %rd1;
	cvta.to.global.u64 	%rd5, %rd2;
	cvta.to.global.u64 	%rd6, %rd3;
	mul.wide.s32 	%rd7, %r1, 4;
	add.s64 	%rd8, %rd4, %rd7;
	ld.global.f32 	%f1, [%rd8];
	add.s64 	%rd9, %rd5, %rd7;
	ld.global.f32 	%f2, [%rd9];
	add.f32 	%f3, %f1, %f2;
	add.s64 	%rd10, %rd6, %rd7;
	st.global.f32 	[%rd10], %f3;
$L__BB0_2:
	ret;

}


// ===== COMPILED SASS (sm_100) =====

	.target	sm_100

	.elftype	@"ET_EXEC"


//--------------------- .note.nv.tkinfo           --------------------------
	.section	.note.nv.tkinfo,"",@"SHT_NOTE"
	.sectionflags	@"SHF_NOTE_NV_TKINFO"
	.tkinfo
        /*0018*/ 	.word	0x00000002
        /*0030*/ 	.string	""
        /*0030*/ 	.string	"ptxas"
        /*0030*/ 	.string	"Cuda compilation tools, release 13.0, V13.0.88"
        /*0030*/ 	.string	"Build cuda_13.0.r13.0/compiler.36424714_0"
        /*0030*/ 	.string	"-arch sm_100 -m 64 "



//--------------------- .note.nv.cuinfo           --------------------------
	.section	.note.nv.cuinfo,"",@"SHT_NOTE"
	.sectionflags	@"SHF_NOTE_NV_CUINFO"
        /*0018*/ 	.short	0x0002
        /*001a*/ 	.short	0x0064
        /*001c*/ 	.short	0x0082
	.zero		2


//--------------------- .nv.info                  --------------------------
	.section	.nv.info,"",@"SHT_CUDA_INFO"
	.align	4


	//----- nvinfo : EIATTR_REGCOUNT
	.align		4
        /*0000*/ 	.byte	0x04, 0x2f
        /*0002*/ 	.short	(.L_1 - .L_0)
	.align		4
.L_0:
        /*0004*/ 	.word	index@(_Z14add_arrays_gpuPfS_S_i)
        /*0008*/ 	.word	0x0000000c


	//----- nvinfo : EIATTR_FRAME_SIZE
	.align		4
.L_1:
        /*000c*/ 	.byte	0x04, 0x11
        /*000e*/ 	.short	(.L_3 - .L_2)
	.align		4
.L_2:
        /*0010*/ 	.word	index@(_Z14add_arrays_gpuPfS_S_i)
        /*0014*/ 	.word	0x00000000


	//----- nvinfo : EIATTR_MIN_STACK_SIZE
	.align		4
.L_3:
        /*0018*/ 	.byte	0x04, 0x12
        /*001a*/ 	.short	(.L_5 - .L_4)
	.align		4
.L_4:
        /*001c*/ 	.word	index@(_Z14add_arrays_gpuPfS_S_i)
        /*0020*/ 	.word	0x00000000
.L_5:


//--------------------- .nv.compat                --------------------------
	.section	.nv.compat,"",@"SHT_CUDA_COMPAT_INFO"
	.align	4
        /*0000*/ 	.byte	0x02, 0x09, 0x00, 0x00, 0x02, 0x02, 0x01, 0x00, 0x02, 0x05, 0x05, 0x00, 0x03, 0x07, 0x01, 0x01
        /*0010*/ 	.byte	0x02, 0x03, 0x00, 0x00, 0x02, 0x06, 0x01, 0x00, 0x04, 0x0b, 0x08, 0x00, 0x09, 0x00, 0x00, 0x00
        /*0020*/ 	.byte	0x00, 0x00, 0x00, 0x00


//--------------------- .nv.info._Z14add_arrays_gpuPfS_S_i --------------------------
	.section	.nv.info._Z14add_arrays_gpuPfS_S_i,"",@"SHT_CUDA_INFO"
	.sectionflags	@""
	.align	4


	//----- nvinfo : EIATTR_CUDA_API_VERSION
	.align		4
        /*0000*/ 	.byte	0x04, 0x37
        /*0002*/ 	.short	(.L_7 - .L_6)
.L_6:
        /*0004*/ 	.word	0x00000082


	//----- nvinfo : EIATTR_KPARAM_INFO
	.align		4
.L_7:
        /*0008*/ 	.byte	0x04, 0x17
        /*000a*/ 	.short	(.L_9 - .L_8)
.L_8:
        /*000c*/ 	.word	0x00000000
        /*0010*/ 	.short	0x0003
        /*0012*/ 	.short	0x0018
        /*0014*/ 	.byte	0x00, 0xf0, 0x11, 0x00


	//----- nvinfo : EIATTR_KPARAM_INFO
	.align		4
.L_9:
        /*0018*/ 	.byte	0x04, 0x17
        /*001a*/ 	.short	(.L_11 - .L_10)
.L_10:
        /*001c*/ 	.word	0x00000000
        /*0020*/ 	.short	0x0002
        /*0022*/ 	.short	0x0010
        /*0024*/ 	.byte	0x00, 0xf5, 0x21, 0x00


	//----- nvinfo : EIATTR_KPARAM_INFO
	.align		4
.L_11:
        /*0028*/ 	.byte	0x04, 0x17
        /*002a*/ 	.short	(.L_13 - .L_12)
.L_12:
        /*002c*/ 	.word	0x00000000
        /*0030*/ 	.short	0x0001
        /*0032*/ 	.short	0x0008
        /*0034*/ 	.byte	0x00, 0xf5, 0x21, 0x00


	//----- nvinfo : EIATTR_KPARAM_INFO
	.align		4
.L_13:
        /*0038*/ 	.byte	0x04, 0x17
        /*003a*/ 	.short	(.L_15 - .L_14)
.L_14:
        /*003c*/ 	.word	0x00000000
        /*0040*/ 	.short	0x0000
        /*0042*/ 	.short	0x0000
        /*0044*/ 	.byte	0x00, 0xf5, 0x21, 0x00


	//----- nvinfo : EIATTR_SPARSE_MMA_MASK
	.align		4
.L_15:
        /*0048*/ 	.byte	0x03, 0x50
        /*004a*/ 	.short	0x0000


	//----- nvinfo : EIATTR_MAXREG_COUNT
	.align		4
        /*004c*/ 	.byte	0x03, 0x1b
        /*004e*/ 	.short	0x00ff


	//----- nvinfo : EIATTR_MERCURY_ISA_VERSION
	.align		4
        /*0050*/ 	.byte	0x03, 0x5f
        /*0052*/ 	.short	0x0101


	//----- nvinfo : EIATTR_VRC_CTA_INIT_COUNT
	.align		4
        /*0054*/ 	.byte	0x02, 0x4a
	.zero		1
	.zero		1


	//----- nvinfo : EIATTR_EXIT_INSTR_OFFSETS
	.align		4
        /*0058*/ 	.byte	0x04, 0x1c
        /*005a*/ 	.short	(.L_17 - .L_16)


	//   ....[0]....
.L_16:
        /*005c*/ 	.word	0x00000060


	//   ....[1]....
        /*0060*/ 	.word	0x00000120


	//----- nvinfo : EIATTR_CBANK_PARAM_SIZE
	.align		4
.L_17:
        /*0064*/ 	.byte	0x03, 0x19
        /*0066*/ 	.short	0x001c


	//----- nvinfo : EIATTR_PARAM_CBANK
	.align		4
        /*0068*/ 	.byte	0x04, 0x0a
        /*006a*/ 	.short	(.L_19 - .L_18)
	.align		4
.L_18:
        /*006c*/ 	.word	index@(.nv.constant0._Z14add_arrays_gpuPfS_S_i)
        /*0070*/ 	.short	0x0380
        /*0072*/ 	.short	0x001c


	//----- nvinfo : EIATTR_SW_WAR
	.align		4
.L_19:
        /*0074*/ 	.byte	0x04, 0x36
        /*0076*/ 	.short	(.L_21 - .L_20)
.L_20:
        /*0078*/ 	.word	0x00000008
.L_21:


//--------------------- .nv.callgraph             --------------------------
	.section	.nv.callgraph,"",@"SHT_CUDA_CALLGRAPH"
	.align	4
	.sectionentsize	8
	.align		4
        /*0000*/ 	.word	0x00000000
	.align		4
        /*0004*/ 	.word	0xffffffff
	.align		4
        /*0008*/ 	.word	0x00000000
	.align		4
        /*000c*/ 	.word	0xfffffffe
	.align		4
        /*0010*/ 	.word	0x00000000
	.align		4
        /*0014*/ 	.word	0xfffffffd
	.align		4
        /*0018*/ 	.word	0x00000000
	.align		4
        /*001c*/ 	.word	0xfffffffc


//--------------------- .text._Z14add_arrays_gpuPfS_S_i --------------------------
	.section	.text._Z14add_arrays_gpuPfS_S_i,"ax",@progbits
	.align	128
        .global         _Z14add_arrays_gpuPfS_S_i
        .type           _Z14add_arrays_gpuPfS_S_i,@function
        .size           _Z14add_arrays_gpuPfS_S_i,(.L_x_1 - _Z14add_arrays_gpuPfS_S_i)
        .other          _Z14add_arrays_gpuPfS_S_i,@"STO_CUDA_ENTRY STV_DEFAULT"
_Z14add_arrays_gpuPfS_S_i:
.text._Z14add_arrays_gpuPfS_S_i:
[----:B------:R-:W-:Y:S01]  /*0000*/  LDC R1, c[0x0][0x37c] ;  /* 0x0000df00ff017b82 */ /* 0x000fe20000000800 */
[----:B------:R-:W0:Y:S07]  /*0010*/  S2R R0, SR_TID.X ;  /* 0x0000000000007919 */ /* 0x000e2e0000002100 */
[----:B------:R-:W0:Y:S08]  /*0020*/  S2UR UR4, SR_CTAID.X ;  /* 0x00000000000479c3 */ /* 0x000e300000002500 */
[----:B------:R-:W0:Y:S02]  /*0030*/  LDC R9, c[0x0][0x360] ;  /* 0x0000d800ff097b82 */ /* 0x000e240000000800 */
[----:B0-----:R-:W-:-:S05]  /*0040*/  IMAD R9, R9, UR4, R0 ;  /* 0x0000000409097c24 */ /* 0x001fca000f8e0200 */
[----:B------:R-:W-:-:S13]  /*0050*/  ISETP.NE.AND P0, PT, R9, RZ, PT ;  /* 0x000000ff0900720c */ /* 0x000fda0003f05270 */
[----:B------:R-:W-:Y:S05]  /*0060*/  @!P0 EXIT ;  /* 0x000000000000894d */ /* 0x000fea0003800000 */
[----:B------:R-:W0:Y:S01]  /*0070*/  LDC.64 R2, c[0x0][0x380] ;  /* 0x0000e000ff027b82 */ /* 0x000e220000000a00 */
[----:B------:R-:W1:Y:S07]  /*0080*/  LDCU.64 UR4, c[0x0][0x358] ;  /* 0x00006b00ff0477ac */ /* 0x000e6e0008000a00 */
[----:B------:R-:W2:Y:S08]  /*0090*/  LDC.64 R4, c[0x0][0x388] ;  /* 0x0000e200ff047b82 */ /* 0x000eb00000000a00 */
[----:B------:R-:W3:Y:S01]  /*00a0*/  LDC.64 R6, c[0x0][0x390] ;  /* 0x0000e400ff067b82 */ /* 0x000ee20000000a00 */
[----:B0-----:R-:W-:-:S06]  /*00b0*/  IMAD.WIDE R2, R9, 0x4, R2 ;  /* 0x0000000409027825 */ /* 0x001fcc00078e0202 */
[----:B-1----:R-:W4:Y:S01]  /*00c0*/  LDG.E R2, desc[UR4][R2.64] ;  /* 0x0000000402027981 */ /* 0x002f22000c1e1900 */
[----:B--2---:R-:W-:-:S06]  /*00d0*/  IMAD.WIDE R4, R9, 0x4, R4 ;  /* 0x0000000409047825 */ /* 0x004fcc00078e0204 */
[----:B------:R-:W4:Y:S01]  /*00e0*/  LDG.E R5, desc[UR4][R4.64] ;  /* 0x0000000404057981 */ /* 0x000f22000c1e1900 */
[----:B---3--:R-:W-:-:S04]  /*00f0*/  IMAD.WIDE R6, R9, 0x4, R6 ;  /* 0x0000000409067825 */ /* 0x008fc800078e0206 */
[----:B----4-:R-:W-:-:S05]  /*0100*/  FADD R9, R2, R5 ;  /* 0x0000000502097221 */ /* 0x010fca0000000000 */
[----:B------:R-:W-:Y:S01]  /*0110*/  STG.E desc[UR4][R6.64], R9 ;  /* 0x0000000906007986 */ /* 0x000fe2000c101904 */
[----:B------:R-:W-:Y:S05]  /*0120*/  EXIT ;  /* 0x000000000000794d */ /* 0x000fea0003800000 */
.L_x_0:
[----:B------:R-:W-:-:S00]  /*0130*/  BRA `(.L_x_0) ;  /* 0xfffffffc00fc7947 */ /* 0x000fc0000383ffff */
[----:B------:R-:W-:-:S00]  /*0140*/  NOP ;  /* 0x0000000000007918 */ /* 0x000fc00000000000 */
        /* <DEDUP_REMOVED lines=11> */
.L_x_1:


//--------------------- .nv.shared.reserved.0     --------------------------
	.section	.nv.shared.reserved.0,"aw",@nobits
	.weak		__nv_reservedSMEM_offset_0_alias
	.size		__nv_reservedSMEM_offset_0_alias, 0, 64
	.other		__nv_reservedSMEM_offset_0_alias,@"STO_CUDA_RESERVED_SHARED STV_DEFAULT"
__nv_reservedSMEM_offset_0_alias:
	.zero		0
	.zero		64


//--------------------- .nv.constant0._Z14add_arrays_gpuPfS_S_i --------------------------
	.section	.nv.constant0._Z14add_arrays_gpuPfS_S_i,"a",@progbits
	.sectionflags	@""
	.align	4
.nv.constant0._Z14add_arrays_gpuPfS_S_i:
	.zero		924


//--------------------- SYMBOLS --------------------------

	.type		.nv.reservedSmem.offset0,@object
	.size		.nv.reservedSmem.offset0,0x4
